	.headerflags	@"EF_CUDA_TEXMODE_UNIFIED EF_CUDA_64BIT_ADDRESS EF_CUDA_ACCELERATORS EF_CUDA_SM90 EF_CUDA_VIRTUAL_SM(EF_CUDA_SM90)"
	.elftype	@"ET_EXEC"


//--------------------- .nv.info                  --------------------------
	.section	.nv.info,"",@"SHT_CUDA_INFO"
	.align	4


	//----- nvinfo : EIATTR_REGCOUNT
	.align		4
        /*0000*/ 	.byte	0x04, 0x2f
        /*0002*/ 	.short	(.L_3 - .L_2)
	.align		4
.L_2:
        /*0004*/ 	.word	index@(triton_poi_fused__native_batch_norm_legit_no_training_convolution_relu_threshold_backward_1)
        /*0008*/ 	.word	0x00000013


	//----- nvinfo : EIATTR_MIN_STACK_SIZE
	.align		4
.L_3:
        /*000c*/ 	.byte	0x04, 0x12
        /*000e*/ 	.short	(.L_5 - .L_4)
	.align		4
.L_4:
        /*0010*/ 	.word	index@(triton_poi_fused__native_batch_norm_legit_no_training_convolution_relu_threshold_backward_1)
        /*0014*/ 	.word	0x00000000


	//----- nvinfo : EIATTR_FRAME_SIZE
	.align		4
.L_5:
        /*0018*/ 	.byte	0x04, 0x11
        /*001a*/ 	.short	(.L_7 - .L_6)
	.align		4
.L_6:
        /*001c*/ 	.word	index@(triton_poi_fused__native_batch_norm_legit_no_training_convolution_relu_threshold_backward_1)
        /*0020*/ 	.word	0x00000000


	//----- nvinfo : EIATTR_MIN_STACK_SIZE
	.align		4
.L_7:
        /*0024*/ 	.byte	0x04, 0x12
        /*0026*/ 	.short	(.L_9 - .L_8)
	.align		4
.L_8:
        /*0028*/ 	.word	index@(triton_poi_fused__native_batch_norm_legit_no_training_convolution_relu_threshold_backward_1)
        /*002c*/ 	.word	0x00000000
.L_9:


//--------------------- .nv.info.triton_poi_fused__native_batch_norm_legit_no_training_convolution_relu_threshold_backward_1 --------------------------
	.section	.nv.info.triton_poi_fused__native_batch_norm_legit_no_training_convolution_relu_threshold_backward_1,"",@"SHT_CUDA_INFO"
	.sectionflags	@""
	.align	4


	//----- nvinfo : EIATTR_CUDA_API_VERSION
	.align		4
        /*0000*/ 	.byte	0x04, 0x37
        /*0002*/ 	.short	(.L_11 - .L_10)
.L_10:
        /*0004*/ 	.word	0x0000007c


	//----- nvinfo : EIATTR_KPARAM_INFO
	.align		4
.L_11:
        /*0008*/ 	.byte	0x04, 0x17
        /*000a*/ 	.short	(.L_13 - .L_12)
.L_12:
        /*000c*/ 	.word	0x00000000
        /*0010*/ 	.short	0x0008
        /*0012*/ 	.short	0x0040
        /*0014*/ 	.byte	0x00, 0xf0, 0x11, 0x00


	//----- nvinfo : EIATTR_KPARAM_INFO
	.align		4
.L_13:
        /*0018*/ 	.byte	0x04, 0x17
        /*001a*/ 	.short	(.L_15 - .L_14)
.L_14:
        /*001c*/ 	.word	0x00000000
        /*0020*/ 	.short	0x0007
        /*0022*/ 	.short	0x0038
        /*0024*/ 	.byte	0x00, 0xf4, 0x21, 0x00


	//----- nvinfo : EIATTR_KPARAM_INFO
	.align		4
.L_15:
        /*0028*/ 	.byte	0x04, 0x17
        /*002a*/ 	.short	(.L_17 - .L_16)
.L_16:
        /*002c*/ 	.word	0x00000000
        /*0030*/ 	.short	0x0006
        /*0032*/ 	.short	0x0030
        /*0034*/ 	.byte	0x00, 0xf4, 0x21, 0x00


	//----- nvinfo : EIATTR_KPARAM_INFO
	.align		4
.L_17:
        /*0038*/ 	.byte	0x04, 0x17
        /*003a*/ 	.short	(.L_19 - .L_18)
.L_18:
        /*003c*/ 	.word	0x00000000
        /*0040*/ 	.short	0x0005
        /*0042*/ 	.short	0x0028
        /*0044*/ 	.byte	0x00, 0xf4, 0x21, 0x00


	//----- nvinfo : EIATTR_KPARAM_INFO
	.align		4
.L_19:
        /*0048*/ 	.byte	0x04, 0x17
        /*004a*/ 	.short	(.L_21 - .L_20)
.L_20:
        /*004c*/ 	.word	0x00000000
        /*0050*/ 	.short	0x0004
        /*0052*/ 	.short	0x0020
        /*0054*/ 	.byte	0x00, 0xf4, 0x21, 0x00


	//----- nvinfo : EIATTR_KPARAM_INFO
	.align		4
.L_21:
        /*0058*/ 	.byte	0x04, 0x17
        /*005a*/ 	.short	(.L_23 - .L_22)
.L_22:
        /*005c*/ 	.word	0x00000000
        /*0060*/ 	.short	0x0003
        /*0062*/ 	.short	0x0018
        /*0064*/ 	.byte	0x00, 0xf4, 0x21, 0x00


	//----- nvinfo : EIATTR_KPARAM_INFO
	.align		4
.L_23:
        /*0068*/ 	.byte	0x04, 0x17
        /*006a*/ 	.short	(.L_25 - .L_24)
.L_24:
        /*006c*/ 	.word	0x00000000
        /*0070*/ 	.short	0x0002
        /*0072*/ 	.short	0x0010
        /*0074*/ 	.byte	0x00, 0xf4, 0x21, 0x00


	//----- nvinfo : EIATTR_KPARAM_INFO
	.align		4
.L_25:
        /*0078*/ 	.byte	0x04, 0x17
        /*007a*/ 	.short	(.L_27 - .L_26)
.L_26:
        /*007c*/ 	.word	0x00000000
        /*0080*/ 	.short	0x0001
        /*0082*/ 	.short	0x0008
        /*0084*/ 	.byte	0x00, 0xf4, 0x21, 0x00


	//----- nvinfo : EIATTR_KPARAM_INFO
	.align		4
.L_27:
        /*0088*/ 	.byte	0x04, 0x17
        /*008a*/ 	.short	(.L_29 - .L_28)
.L_28:
        /*008c*/ 	.word	0x00000000
        /*0090*/ 	.short	0x0000
        /*0092*/ 	.short	0x0000
        /*0094*/ 	.byte	0x00, 0xf4, 0x21, 0x00


	//----- nvinfo : EIATTR_SPARSE_MMA_MASK
	.align		4
.L_29:
        /*0098*/ 	.byte	0x03, 0x50
        /*009a*/ 	.short	0x0000


	//----- nvinfo : EIATTR_MAXREG_COUNT
	.align		4
        /*009c*/ 	.byte	0x03, 0x1b
        /*009e*/ 	.short	0x00ff


	//----- nvinfo : EIATTR_EXIT_INSTR_OFFSETS
	.align		4
        /*00a0*/ 	.byte	0x04, 0x1c
        /*00a2*/ 	.short	(.L_31 - .L_30)


	//   ....[0]....
.L_30:
        /*00a4*/ 	.word	0x00000380


	//----- nvinfo : EIATTR_REQNTID
	.align		4
.L_31:
        /*00a8*/ 	.byte	0x04, 0x10
        /*00aa*/ 	.short	(.L_33 - .L_32)
.L_32:
        /*00ac*/ 	.word	0x00000080
        /*00b0*/ 	.word	0x00000001
        /*00b4*/ 	.word	0x00000001


	//----- nvinfo : EIATTR_CBANK_PARAM_SIZE
	.align		4
.L_33:
        /*00b8*/ 	.byte	0x03, 0x19
        /*00ba*/ 	.short	0x0044


	//----- nvinfo : EIATTR_PARAM_CBANK
	.align		4
        /*00bc*/ 	.byte	0x04, 0x0a
        /*00be*/ 	.short	(.L_35 - .L_34)
	.align		4
.L_34:
        /*00c0*/ 	.word	index@(.nv.constant0.triton_poi_fused__native_batch_norm_legit_no_training_convolution_relu_threshold_backward_1)
        /*00c4*/ 	.short	0x0210
        /*00c6*/ 	.short	0x0044


	//----- nvinfo : EIATTR_SW_WAR
	.align		4
.L_35:
        /*00c8*/ 	.byte	0x04, 0x36
        /*00ca*/ 	.short	(.L_37 - .L_36)
.L_36:
        /*00cc*/ 	.word	0x00000008
.L_37:


//--------------------- .nv.callgraph             --------------------------
	.section	.nv.callgraph,"",@"SHT_CUDA_CALLGRAPH"
	.align	4
	.sectionentsize	8
	.align		4
        /*0000*/ 	.word	0x00000000
	.align		4
        /*0004*/ 	.word	0xffffffff
	.align		4
        /*0008*/ 	.word	0x00000000
	.align		4
        /*000c*/ 	.word	0xfffffffe
	.align		4
        /*0010*/ 	.word	0x00000000
	.align		4
        /*0014*/ 	.word	0xfffffffd
	.align		4
        /*0018*/ 	.word	0x00000000
	.align		4
        /*001c*/ 	.word	0xfffffffc


//--------------------- .nv.constant4             --------------------------
	.section	.nv.constant4,"a",@progbits
	.align	8
	.align		8
.nv.constant4:
        /*0000*/ 	.dword	_$_str
	.align		8
        /*0008*/ 	.dword	_$_str_$_2


//--------------------- .text.triton_poi_fused__native_batch_norm_legit_no_training_convolution_relu_threshold_backward_1 --------------------------
	.section	.text.triton_poi_fused__native_batch_norm_legit_no_training_convolution_relu_threshold_backward_1,"ax",@progbits
	.align	128
        .global         triton_poi_fused__native_batch_norm_legit_no_training_convolution_relu_threshold_backward_1
        .type           triton_poi_fused__native_batch_norm_legit_no_training_convolution_relu_threshold_backward_1,@function
        .size           triton_poi_fused__native_batch_norm_legit_no_training_convolution_relu_threshold_backward_1,(.L_x_1 - triton_poi_fused__native_batch_norm_legit_no_training_convolution_relu_threshold_backward_1)
        .other          triton_poi_fused__native_batch_norm_legit_no_training_convolution_relu_threshold_backward_1,@"STO_CUDA_ENTRY STV_DEFAULT"
triton_poi_fused__native_batch_norm_legit_no_training_convolution_relu_threshold_backward_1:
.text.triton_poi_fused__native_batch_norm_legit_no_training_convolution_relu_threshold_backward_1:
[----:B------:R-:W-:Y:S08]  /*0000*/  LDC R1, c[0x0][0x28] ;  /* 0x00000a00ff017b82 */ /* 0x000ff00000000800 */
[----:B------:R-:W1:Y:S01]  /*0010*/  LDC.64 R2, c[0x0][0x228] ;  /* 0x00008a00ff027b82 */ /* 0x000e620000000a00 */
[----:B------:R-:W-:Y:S01]  /*0020*/  ULDC.64 UR4, c[0x0][0x208] ;  /* 0x0000820000047ab9 */ /* 0x000fe20000000a00 */
[----:B------:R-:W2:Y:S01]  /*0030*/  S2R R0, SR_TID.X ;  /* 0x0000000000007919 */ /* 0x000ea20000002100 */
[----:B------:R-:W3:Y:S05]  /*0040*/  S2R R15, SR_CTAID.X ;  /* 0x00000000000f7919 */ /* 0x000eea0000002500 */
[----:B------:R-:W4:Y:S08]  /*0050*/  LDC.64 R4, c[0x0][0x210] ;  /* 0x00008400ff047b82 */ /* 0x000f300000000a00 */
[----:B------:R-:W5:Y:S08]  /*0060*/  LDC.64 R6, c[0x0][0x218] ;  /* 0x00008600ff067b82 */ /* 0x000f700000000a00 */
[----:B------:R-:W3:Y:S01]  /*0070*/  LDC.64 R8, c[0x0][0x220] ;  /* 0x00008800ff087b82 */ /* 0x000ee20000000a00 */
[----:B-1----:R4:W4:Y:S07]  /*0080*/  LDG.E R14, desc[UR4][R2.64] ;  /* 0x00000004020e7981 */ /* 0x00292e000c1e1900 */
[----:B------:R-:W1:Y:S08]  /*0090*/  LDC.64 R10, c[0x0][0x230] ;  /* 0x00008c00ff0a7b82 */ /* 0x000e700000000a00 */
[----:B------:R-:W4:Y:S01]  /*00a0*/  LDC.64 R12, c[0x0][0x238] ;  /* 0x00008e00ff0c7b82 */ /* 0x000f220000000a00 */
[----:B--2---:R-:W-:Y:S01]  /*00b0*/  SHF.L.U32 R0, R0, 0x1, RZ ;  /* 0x0000000100007819 */ /* 0x004fe200000006ff */
[----:B-----5:R-:W2:Y:S01]  /*00c0*/  LDG.E R6, desc[UR4][R6.64] ;  /* 0x0000000406067981 */ /* 0x020ea2000c1e1900 */
[----:B------:R-:W-:Y:S01]  /*00d0*/  HFMA2.MMA R16, -RZ, RZ, 1.625, 0 ;  /* 0x3e800000ff107435 */ /* 0x000fe200000001ff */
[----:B------:R-:W-:Y:S01]  /*00e0*/  ULDC.64 UR6, c[0x0][0x248] ;  /* 0x0000920000067ab9 */ /* 0x000fe20000000a00 */
[----:B------:R-:W-:Y:S01]  /*00f0*/  LOP3.LUT R0, R0, 0xfe, RZ, 0xc0, !PT ;  /* 0x000000fe00007812 */ /* 0x000fe200078ec0ff */
[----:B0--3--:R-:W3:Y:S03]  /*0100*/  LDG.E R8, desc[UR4][R8.64] ;  /* 0x0000000408087981 */ /* 0x009ee6000c1e1900 */
[----:B------:R-:W-:-:S05]  /*0110*/  LEA R0, R15, R0, 0x8 ;  /* 0x000000000f007211 */ /* 0x000fca00078e40ff */
[----:B----4-:R-:W-:Y:S01]  /*0120*/  IMAD.WIDE R2, R0, 0x4, R4 ;  /* 0x0000000400027825 */ /* 0x010fe200078e0204 */
[----:B-1----:R-:W4:Y:S04]  /*0130*/  LDG.E R10, desc[UR4][R10.64] ;  /* 0x000000040a0a7981 */ /* 0x002f28000c1e1900 */
[----:B------:R-:W2:Y:S04]  /*0140*/  LDG.E.64 R4, desc[UR4][R2.64] ;  /* 0x0000000402047981 */ /* 0x000ea8000c1e1b00 */
[----:B------:R0:W4:Y:S01]  /*0150*/  LDG.E R13, desc[UR4][R12.64] ;  /* 0x000000040c0d7981 */ /* 0x000122000c1e1900 */
[----:B------:R-:W-:-:S04]  /*0160*/  FADD R14, R14, 9.9999997473787516356e-06 ;  /* 0x3727c5ac0e0e7421 */ /* 0x000fc80000000000 */
[----:B------:R-:W1:Y:S02]  /*0170*/  MUFU.SQRT R15, R14 ;  /* 0x0000000e000f7308 */ /* 0x000e640000002000 */
[C---:B-1----:R-:W-:Y:S02]  /*0180*/  FSETP.GT.AND P0, PT, R15.reuse, 8.50705917302346158658e+37, PT ;  /* 0x7e8000000f00780b */ /* 0x042fe40003f04000 */
[----:B------:R-:W-:-:S11]  /*0190*/  FSETP.GEU.AND P1, PT, R15, 1.175494350822287508e-38, PT ;  /* 0x008000000f00780b */ /* 0x000fd60003f2e000 */
[----:B------:R-:W-:-:S04]  /*01a0*/  @P0 FMUL R15, R15, 0.25 ;  /* 0x3e8000000f0f0820 */ /* 0x000fc80000400000 */
[----:B------:R-:W-:-:S06]  /*01b0*/  @!P1 FMUL R15, R15, 16777216 ;  /* 0x4b8000000f0f9820 */ /* 0x000fcc0000400000 */
[----:B------:R-:W1:Y:S01]  /*01c0*/  MUFU.RCP R15, R15 ;  /* 0x0000000f000f7308 */ /* 0x000e620000001000 */
[----:B------:R-:W-:Y:S01]  /*01d0*/  FSEL R16, R16, 1, P0 ;  /* 0x3f80000010107808 */ /* 0x000fe20000000000 */
[--C-:B--2---:R-:W-:Y:S01]  /*01e0*/  FADD R4, R4, R6.reuse ;  /* 0x0000000604047221 */ /* 0x104fe20000000000 */
[----:B------:R-:W-:-:S03]  /*01f0*/  FADD R5, R5, R6 ;  /* 0x0000000605057221 */ /* 0x000fc60000000000 */
[----:B------:R-:W-:Y:S01]  /*0200*/  @!P1 FMUL R16, R16, 16777216 ;  /* 0x4b80000010109820 */ /* 0x000fe20000400000 */
[C---:B---3--:R-:W-:Y:S01]  /*0210*/  FADD R6, -R8.reuse, R4 ;  /* 0x0000000408067221 */ /* 0x048fe20000000100 */
[----:B------:R-:W-:Y:S02]  /*0220*/  FADD R8, -R8, R5 ;  /* 0x0000000508087221 */ /* 0x000fe40000000100 */
[----:B-1----:R-:W-:-:S04]  /*0230*/  FMUL R7, R15, R16 ;  /* 0x000000100f077220 */ /* 0x002fc80000400000 */
[-C--:B0-----:R-:W-:Y:S01]  /*0240*/  FMUL R12, R6, R7.reuse ;  /* 0x00000007060c7220 */ /* 0x081fe20000400000 */
[----:B------:R-:W-:Y:S02]  /*0250*/  FMUL R8, R8, R7 ;  /* 0x0000000708087220 */ /* 0x000fe40000400000 */
[----:B------:R-:W0:Y:S01]  /*0260*/  LDC.64 R6, c[0x0][0x240] ;  /* 0x00009000ff067b82 */ /* 0x000e220000000a00 */
[C-C-:B----4-:R-:W-:Y:S01]  /*0270*/  FFMA R12, R10.reuse, R12, R13.reuse ;  /* 0x0000000c0a0c7223 */ /* 0x150fe2000000000d */
[----:B------:R-:W-:-:S04]  /*0280*/  FFMA R8, R10, R8, R13 ;  /* 0x000000080a087223 */ /* 0x000fc8000000000d */
[----:B------:R-:W-:Y:S02]  /*0290*/  FSETP.GEU.AND P0, PT, R12, RZ, PT ;  /* 0x000000ff0c00720b */ /* 0x000fe40003f0e000 */
[----:B------:R-:W-:Y:S02]  /*02a0*/  FSETP.GEU.AND P1, PT, R8, RZ, PT ;  /* 0x000000ff0800720b */ /* 0x000fe40003f2e000 */
[----:B------:R-:W-:Y:S02]  /*02b0*/  FSEL R12, R12, RZ, P0 ;  /* 0x000000ff0c0c7208 */ /* 0x000fe40000000000 */
[----:B------:R-:W-:Y:S02]  /*02c0*/  FSEL R13, R8, RZ, P1 ;  /* 0x000000ff080d7208 */ /* 0x000fe40000800000 */
[----:B------:R-:W-:Y:S02]  /*02d0*/  FSETP.GTU.AND P0, PT, R12, RZ, PT ;  /* 0x000000ff0c00720b */ /* 0x000fe40003f0c000 */
[----:B------:R-:W-:-:S02]  /*02e0*/  FSETP.GTU.AND P1, PT, R13, RZ, PT ;  /* 0x000000ff0d00720b */ /* 0x000fc40003f2c000 */
[----:B------:R-:W-:Y:S02]  /*02f0*/  IADD3 R8, P2, R0, UR6, RZ ;  /* 0x0000000600087c10 */ /* 0x000fe4000ff5e0ff */
[----:B------:R-:W-:Y:S02]  /*0300*/  SEL R11, RZ, 0x100, P1 ;  /* 0x00000100ff0b7807 */ /* 0x000fe40000800000 */
[----:B------:R-:W-:Y:S01]  /*0310*/  SEL R10, RZ, 0x1, P0 ;  /* 0x00000001ff0a7807 */ /* 0x000fe20000000000 */
[C---:B0-----:R-:W-:Y:S01]  /*0320*/  IMAD.WIDE R6, R0.reuse, 0x4, R6 ;  /* 0x0000000400067825 */ /* 0x041fe200078e0206 */
[----:B------:R-:W-:Y:S02]  /*0330*/  LEA.HI.X.SX32 R9, R0, UR7, 0x1, P2 ;  /* 0x0000000700097c11 */ /* 0x000fe400090f0eff */
[----:B------:R-:W-:Y:S01]  /*0340*/  IADD3 R11, R10, R11, RZ ;  /* 0x0000000b0a0b7210 */ /* 0x000fe20007ffe0ff */
[----:B------:R-:W-:Y:S04]  /*0350*/  STG.E.64 desc[UR4][R2.64], R4 ;  /* 0x0000000402007986 */ /* 0x000fe8000c101b04 */
[----:B------:R-:W-:Y:S04]  /*0360*/  STG.E.64 desc[UR4][R6.64], R12 ;  /* 0x0000000c06007986 */ /* 0x000fe8000c101b04 */
[----:B------:R-:W-:Y:S01]  /*0370*/  STG.E.U16 desc[UR4][R8.64], R11 ;  /* 0x0000000b08007986 */ /* 0x000fe2000c101504 */
[----:B------:R-:W-:Y:S05]  /*0380*/  EXIT ;  /* 0x000000000000794d */ /* 0x000fea0003800000 */
.L_x_0:
[----:B------:R-:W-:-:S00]  /*0390*/  BRA `(.L_x_0) ;  /* 0xfffffffc00fc7947 */ /* 0x000fc0000383ffff */
[----:B------:R-:W-:-:S00]  /*03a0*/  NOP ;  /* 0x0000000000007918 */ /* 0x000fc00000000000 */
        /* <DEDUP_REMOVED lines=13> */
.L_x_1:


//--------------------- .nv.global.init           --------------------------
	.section	.nv.global.init,"aw",@progbits
.nv.global.init:
	.type		_$_str,@object
	.size		_$_str,(_$_str_$_2 - _$_str)
_$_str:
        /*0000*/ 	.byte	0x5f, 0x5f, 0x43, 0x55, 0x44, 0x41, 0x5f, 0x46, 0x54, 0x5a, 0x00
	.type		_$_str_$_2,@object
	.size		_$_str_$_2,(.L_1 - _$_str_$_2)
_$_str_$_2:
        /*000b*/ 	.byte	0x5f, 0x5f, 0x43, 0x55, 0x44, 0x41, 0x5f, 0x50, 0x52, 0x45, 0x43, 0x5f, 0x53, 0x51, 0x52, 0x54
        /*001b*/ 	.byte	0x00
.L_1:


//--------------------- .nv.constant0.triton_poi_fused__native_batch_norm_legit_no_training_convolution_relu_threshold_backward_1 --------------------------
	.section	.nv.constant0.triton_poi_fused__native_batch_norm_legit_no_training_convolution_relu_threshold_backward_1,"a",@progbits
	.sectionflags	@""
	.align	4
.nv.constant0.triton_poi_fused__native_batch_norm_legit_no_training_convolution_relu_threshold_backward_1:
	.zero		596
